//
// Generated by NVIDIA NVVM Compiler
//
// Compiler Build ID: CL-36424714
// Cuda compilation tools, release 13.0, V13.0.88
// Based on NVVM 20.0.0
//

.version 9.0
.target sm_100
.address_size 64

	// .globl	_Z13histogrammingPKiPiii

.visible .entry _Z13histogrammingPKiPiii(
	.param .u64 .ptr .align 1 _Z13histogrammingPKiPiii_param_0,
	.param .u64 .ptr .align 1 _Z13histogrammingPKiPiii_param_1,
	.param .u32 _Z13histogrammingPKiPiii_param_2,
	.param .u32 _Z13histogrammingPKiPiii_param_3
)
{
	.reg .pred 	%p<2>;
	.reg .b32 	%r<8>;
	.reg .b64 	%rd<9>;

	ld.param.u64 	%rd1, [_Z13histogrammingPKiPiii_param_0];
	ld.param.u64 	%rd2, [_Z13histogrammingPKiPiii_param_1];
	ld.param.u32 	%r2, [_Z13histogrammingPKiPiii_param_2];
	mov.u32 	%r3, %ctaid.x;
	mov.u32 	%r4, %ntid.x;
	mov.u32 	%r5, %tid.x;
	mad.lo.s32 	%r1, %r3, %r4, %r5;
	setp.ge.s32 	%p1, %r1, %r2;
	@%p1 bra 	$L__BB0_2;
	cvta.to.global.u64 	%rd3, %rd1;
	cvta.to.global.u64 	%rd4, %rd2;
	mul.wide.s32 	%rd5, %r1, 4;
	add.s64 	%rd6, %rd3, %rd5;
	ld.global.u32 	%r6, [%rd6];
	mul.wide.s32 	%rd7, %r6, 4;
	add.s64 	%rd8, %rd4, %rd7;
	atom.global.add.u32 	%r7, [%rd8], 1;
$L__BB0_2:
	ret;

}


// ===== COMPILED SASS (sm_100) =====

	.target	sm_100

	.elftype	@"ET_EXEC"


//--------------------- .note.nv.tkinfo           --------------------------
	.section	.note.nv.tkinfo,"",@"SHT_NOTE"
	.sectionflags	@"SHF_NOTE_NV_TKINFO"
	.tkinfo
        /*0018*/ 	.word	0x00000002
        /*0030*/ 	.string	""
        /*0030*/ 	.string	"ptxas"
        /*0030*/ 	.string	"Cuda compilation tools, release 13.0, V13.0.88"
        /*0030*/ 	.string	"Build cuda_13.0.r13.0/compiler.36424714_0"
        /*0030*/ 	.string	"-arch sm_100 -m 64 "



//--------------------- .note.nv.cuinfo           --------------------------
	.section	.note.nv.cuinfo,"",@"SHT_NOTE"
	.sectionflags	@"SHF_NOTE_NV_CUINFO"
        /*0018*/ 	.short	0x0002
        /*001a*/ 	.short	0x0064
        /*001c*/ 	.short	0x0082
	.zero		2


//--------------------- .nv.info                  --------------------------
	.section	.nv.info,"",@"SHT_CUDA_INFO"
	.align	4


	//----- nvinfo : EIATTR_REGCOUNT
	.align		4
        /*0000*/ 	.byte	0x04, 0x2f
        /*0002*/ 	.short	(.L_1 - .L_0)
	.align		4
.L_0:
        /*0004*/ 	.word	index@(_Z13histogrammingPKiPiii)
        /*0008*/ 	.word	0x0000000a


	//----- nvinfo : EIATTR_FRAME_SIZE
	.align		4
.L_1:
        /*000c*/ 	.byte	0x04, 0x11
        /*000e*/ 	.short	(.L_3 - .L_2)
	.align		4
.L_2:
        /*0010*/ 	.word	index@(_Z13histogrammingPKiPiii)
        /*0014*/ 	.word	0x00000000


	//----- nvinfo : EIATTR_MIN_STACK_SIZE
	.align		4
.L_3:
        /*0018*/ 	.byte	0x04, 0x12
        /*001a*/ 	.short	(.L_5 - .L_4)
	.align		4
.L_4:
        /*001c*/ 	.word	index@(_Z13histogrammingPKiPiii)
        /*0020*/ 	.word	0x00000000
.L_5:


//--------------------- .nv.compat                --------------------------
	.section	.nv.compat,"",@"SHT_CUDA_COMPAT_INFO"
	.align	4
        /*0000*/ 	.byte	0x02, 0x09, 0x00, 0x00, 0x02, 0x02, 0x01, 0x00, 0x02, 0x05, 0x05, 0x00, 0x03, 0x07, 0x01, 0x01
        /*0010*/ 	.byte	0x02, 0x03, 0x00, 0x00, 0x02, 0x06, 0x01, 0x00, 0x04, 0x0b, 0x08, 0x00, 0x09, 0x00, 0x00, 0x00
        /*0020*/ 	.byte	0x00, 0x00, 0x00, 0x00


//--------------------- .nv.info._Z13histogrammingPKiPiii --------------------------
	.section	.nv.info._Z13histogrammingPKiPiii,"",@"SHT_CUDA_INFO"
	.sectionflags	@""
	.align	4


	//----- nvinfo : EIATTR_CUDA_API_VERSION
	.align		4
        /*0000*/ 	.byte	0x04, 0x37
        /*0002*/ 	.short	(.L_7 - .L_6)
.L_6:
        /*0004*/ 	.word	0x00000082


	//----- nvinfo : EIATTR_KPARAM_INFO
	.align		4
.L_7:
        /*0008*/ 	.byte	0x04, 0x17
        /*000a*/ 	.short	(.L_9 - .L_8)
.L_8:
        /*000c*/ 	.word	0x00000000
        /*0010*/ 	.short	0x0003
        /*0012*/ 	.short	0x0014
        /*0014*/ 	.byte	0x00, 0xf0, 0x11, 0x00


	//----- nvinfo : EIATTR_KPARAM_INFO
	.align		4
.L_9:
        /*0018*/ 	.byte	0x04, 0x17
        /*001a*/ 	.short	(.L_11 - .L_10)
.L_10:
        /*001c*/ 	.word	0x00000000
        /*0020*/ 	.short	0x0002
        /*0022*/ 	.short	0x0010
        /*0024*/ 	.byte	0x00, 0xf0, 0x11, 0x00


	//----- nvinfo : EIATTR_KPARAM_INFO
	.align		4
.L_11:
        /*0028*/ 	.byte	0x04, 0x17
        /*002a*/ 	.short	(.L_13 - .L_12)
.L_12:
        /*002c*/ 	.word	0x00000000
        /*0030*/ 	.short	0x0001
        /*0032*/ 	.short	0x0008
        /*0034*/ 	.byte	0x00, 0xf5, 0x21, 0x00


	//----- nvinfo : EIATTR_KPARAM_INFO
	.align		4
.L_13:
        /*0038*/ 	.byte	0x04, 0x17
        /*003a*/ 	.short	(.L_15 - .L_14)
.L_14:
        /*003c*/ 	.word	0x00000000
        /*0040*/ 	.short	0x0000
        /*0042*/ 	.short	0x0000
        /*0044*/ 	.byte	0x00, 0xf5, 0x21, 0x00


	//----- nvinfo : EIATTR_SPARSE_MMA_MASK
	.align		4
.L_15:
        /*0048*/ 	.byte	0x03, 0x50
        /*004a*/ 	.short	0x0000


	//----- nvinfo : EIATTR_MAXREG_COUNT
	.align		4
        /*004c*/ 	.byte	0x03, 0x1b
        /*004e*/ 	.short	0x00ff


	//----- nvinfo : EIATTR_MERCURY_ISA_VERSION
	.align		4
        /*0050*/ 	.byte	0x03, 0x5f
        /*0052*/ 	.short	0x0101


	//----- nvinfo : EIATTR_VRC_CTA_INIT_COUNT
	.align		4
        /*0054*/ 	.byte	0x02, 0x4a
	.zero		1
	.zero		1


	//----- nvinfo : EIATTR_EXIT_INSTR_OFFSETS
	.align		4
        /*0058*/ 	.byte	0x04, 0x1c
        /*005a*/ 	.short	(.L_17 - .L_16)


	//   ....[0]....
.L_16:
        /*005c*/ 	.word	0x00000070


	//   ....[1]....
        /*0060*/ 	.word	0x00000100


	//----- nvinfo : EIATTR_CBANK_PARAM_SIZE
	.align		4
.L_17:
        /*0064*/ 	.byte	0x03, 0x19
        /*0066*/ 	.short	0x0018


	//----- nvinfo : EIATTR_PARAM_CBANK
	.align		4
        /*0068*/ 	.byte	0x04, 0x0a
        /*006a*/ 	.short	(.L_19 - .L_18)
	.align		4
.L_18:
        /*006c*/ 	.word	index@(.nv.constant0._Z13histogrammingPKiPiii)
        /*0070*/ 	.short	0x0380
        /*0072*/ 	.short	0x0018


	//----- nvinfo : EIATTR_SW_WAR
	.align		4
.L_19:
        /*0074*/ 	.byte	0x04, 0x36
        /*0076*/ 	.short	(.L_21 - .L_20)
.L_20:
        /*0078*/ 	.word	0x00000008
.L_21:


//--------------------- .nv.callgraph             --------------------------
	.section	.nv.callgraph,"",@"SHT_CUDA_CALLGRAPH"
	.align	4
	.sectionentsize	8
	.align		4
        /*0000*/ 	.word	0x00000000
	.align		4
        /*0004*/ 	.word	0xffffffff
	.align		4
        /*0008*/ 	.word	0x00000000
	.align		4
        /*000c*/ 	.word	0xfffffffe
	.align		4
        /*0010*/ 	.word	0x00000000
	.align		4
        /*0014*/ 	.word	0xfffffffd
	.align		4
        /*0018*/ 	.word	0x00000000
	.align		4
        /*001c*/ 	.word	0xfffffffc


//--------------------- .text._Z13histogrammingPKiPiii --------------------------
	.section	.text._Z13histogrammingPKiPiii,"ax",@progbits
	.align	128
        .global         _Z13histogrammingPKiPiii
        .type           _Z13histogrammingPKiPiii,@function
        .size           _Z13histogrammingPKiPiii,(.L_x_1 - _Z13histogrammingPKiPiii)
        .other          _Z13histogrammingPKiPiii,@"STO_CUDA_ENTRY STV_DEFAULT"
_Z13histogrammingPKiPiii:
.text._Z13histogrammingPKiPiii:
[----:B------:R-:W-:Y:S01]  /*0000*/  LDC R1, c[0x0][0x37c] ;  /* 0x0000df00ff017b82 */ /* 0x000fe20000000800 */
[----:B------:R-:W0:Y:S07]  /*0010*/  S2R R0, SR_TID.X ;  /* 0x0000000000007919 */ /* 0x000e2e0000002100 */
[----:B------:R-:W0:Y:S01]  /*0020*/  S2UR UR4, SR_CTAID.X ;  /* 0x00000000000479c3 */ /* 0x000e220000002500 */
[----:B------:R-:W1:Y:S07]  /*0030*/  LDCU UR5, c[0x0][0x390] ;  /* 0x00007200ff0577ac */ /* 0x000e6e0008000800 */
[----:B------:R-:W0:Y:S02]  /*0040*/  LDC R5, c[0x0][0x360] ;  /* 0x0000d800ff057b82 */ /* 0x000e240000000800 */
[----:B0-----:R-:W-:-:S05]  /*0050*/  IMAD R5, R5, UR4, R0 ;  /* 0x0000000405057c24 */ /* 0x001fca000f8e0200 */
[----:B-1----:R-:W-:-:S13]  /*0060*/  ISETP.GE.AND P0, PT, R5, UR5, PT ;  /* 0x0000000505007c0c */ /* 0x002fda000bf06270 */
[----:B------:R-:W-:Y:S05]  /*0070*/  @P0 EXIT ;  /* 0x000000000000094d */ /* 0x000fea0003800000 */
[----:B------:R-:W0:Y:S01]  /*0080*/  LDC.64 R2, c[0x0][0x380] ;  /* 0x0000e000ff027b82 */ /* 0x000e220000000a00 */
[----:B------:R-:W1:Y:S01]  /*0090*/  LDCU.64 UR4, c[0x0][0x358] ;  /* 0x00006b00ff0477ac */ /* 0x000e620008000a00 */
[----:B0-----:R-:W-:-:S06]  /*00a0*/  IMAD.WIDE R2, R5, 0x4, R2 ;  /* 0x0000000405027825 */ /* 0x001fcc00078e0202 */
[----:B------:R-:W0:Y:S01]  /*00b0*/  LDC.64 R4, c[0x0][0x388] ;  /* 0x0000e200ff047b82 */ /* 0x000e220000000a00 */
[----:B-1----:R-:W0:Y:S01]  /*00c0*/  LDG.E R3, desc[UR4][R2.64] ;  /* 0x0000000402037981 */ /* 0x002e22000c1e1900 */
[----:B------:R-:W-:Y:S02]  /*00d0*/  HFMA2 R7, -RZ, RZ, 0, 5.9604644775390625e-08 ;  /* 0x00000001ff077431 */ /* 0x000fe400000001ff */
[----:B0-----:R-:W-:-:S05]  /*00e0*/  IMAD.WIDE R4, R3, 0x4, R4 ;  /* 0x0000000403047825 */ /* 0x001fca00078e0204 */
[----:B------:R-:W-:Y:S01]  /*00f0*/  REDG.E.ADD.STRONG.GPU desc[UR4][R4.64], R7 ;  /* 0x000000070400798e */ /* 0x000fe2000c12e104 */
[----:B------:R-:W-:Y:S05]  /*0100*/  EXIT ;  /* 0x000000000000794d */ /* 0x000fea0003800000 */
.L_x_0:
[----:B------:R-:W-:-:S00]  /*0110*/  BRA `(.L_x_0) ;  /* 0xfffffffc00fc7947 */ /* 0x000fc0000383ffff */
[----:B------:R-:W-:-:S00]  /*0120*/  NOP ;  /* 0x0000000000007918 */ /* 0x000fc00000000000 */
        /* <DEDUP_REMOVED lines=13> */
.L_x_1:


//--------------------- .nv.shared.reserved.0     --------------------------
	.section	.nv.shared.reserved.0,"aw",@nobits
	.weak		__nv_reservedSMEM_offset_0_alias
	.size		__nv_reservedSMEM_offset_0_alias, 0, 64
	.other		__nv_reservedSMEM_offset_0_alias,@"STO_CUDA_RESERVED_SHARED STV_DEFAULT"
__nv_reservedSMEM_offset_0_alias:
	.zero		0
	.zero		64


//--------------------- .nv.constant0._Z13histogrammingPKiPiii --------------------------
	.section	.nv.constant0._Z13histogrammingPKiPiii,"a",@progbits
	.sectionflags	@""
	.align	4
.nv.constant0._Z13histogrammingPKiPiii:
	.zero		920


//--------------------- SYMBOLS --------------------------

	.type		.nv.reservedSmem.offset0,@object
	.size		.nv.reservedSmem.offset0,0x4
